	.headerflags	@"EF_CUDA_TEXMODE_UNIFIED EF_CUDA_64BIT_ADDRESS EF_CUDA_ACCELERATORS EF_CUDA_SM90 EF_CUDA_VIRTUAL_SM(EF_CUDA_SM90)"
	.elftype	@"ET_EXEC"


//--------------------- .nv.info                  --------------------------
	.section	.nv.info,"",@"SHT_CUDA_INFO"
	.align	4


	//----- nvinfo : EIATTR_REGCOUNT
	.align		4
        /*0000*/ 	.byte	0x04, 0x2f
        /*0002*/ 	.short	(.L_1 - .L_0)
	.align		4
.L_0:
        /*0004*/ 	.word	index@(triton_poi_fused_constant_pad_nd_1)
        /*0008*/ 	.word	0x0000000c


	//----- nvinfo : EIATTR_MIN_STACK_SIZE
	.align		4
.L_1:
        /*000c*/ 	.byte	0x04, 0x12
        /*000e*/ 	.short	(.L_3 - .L_2)
	.align		4
.L_2:
        /*0010*/ 	.word	index@(triton_poi_fused_constant_pad_nd_1)
        /*0014*/ 	.word	0x00000000


	//----- nvinfo : EIATTR_FRAME_SIZE
	.align		4
.L_3:
        /*0018*/ 	.byte	0x04, 0x11
        /*001a*/ 	.short	(.L_5 - .L_4)
	.align		4
.L_4:
        /*001c*/ 	.word	index@(triton_poi_fused_constant_pad_nd_1)
        /*0020*/ 	.word	0x00000000


	//----- nvinfo : EIATTR_MIN_STACK_SIZE
	.align		4
.L_5:
        /*0024*/ 	.byte	0x04, 0x12
        /*0026*/ 	.short	(.L_7 - .L_6)
	.align		4
.L_6:
        /*0028*/ 	.word	index@(triton_poi_fused_constant_pad_nd_1)
        /*002c*/ 	.word	0x00000000
.L_7:


//--------------------- .nv.info.triton_poi_fused_constant_pad_nd_1 --------------------------
	.section	.nv.info.triton_poi_fused_constant_pad_nd_1,"",@"SHT_CUDA_INFO"
	.sectionflags	@""
	.align	4


	//----- nvinfo : EIATTR_CUDA_API_VERSION
	.align		4
        /*0000*/ 	.byte	0x04, 0x37
        /*0002*/ 	.short	(.L_9 - .L_8)
.L_8:
        /*0004*/ 	.word	0x0000007c


	//----- nvinfo : EIATTR_KPARAM_INFO
	.align		4
.L_9:
        /*0008*/ 	.byte	0x04, 0x17
        /*000a*/ 	.short	(.L_11 - .L_10)
.L_10:
        /*000c*/ 	.word	0x00000000
        /*0010*/ 	.short	0x0002
        /*0012*/ 	.short	0x0010
        /*0014*/ 	.byte	0x00, 0xf0, 0x11, 0x00


	//----- nvinfo : EIATTR_KPARAM_INFO
	.align		4
.L_11:
        /*0018*/ 	.byte	0x04, 0x17
        /*001a*/ 	.short	(.L_13 - .L_12)
.L_12:
        /*001c*/ 	.word	0x00000000
        /*0020*/ 	.short	0x0001
        /*0022*/ 	.short	0x0008
        /*0024*/ 	.byte	0x00, 0xf4, 0x21, 0x00


	//----- nvinfo : EIATTR_KPARAM_INFO
	.align		4
.L_13:
        /*0028*/ 	.byte	0x04, 0x17
        /*002a*/ 	.short	(.L_15 - .L_14)
.L_14:
        /*002c*/ 	.word	0x00000000
        /*0030*/ 	.short	0x0000
        /*0032*/ 	.short	0x0000
        /*0034*/ 	.byte	0x00, 0xf4, 0x21, 0x00


	//----- nvinfo : EIATTR_SPARSE_MMA_MASK
	.align		4
.L_15:
        /*0038*/ 	.byte	0x03, 0x50
        /*003a*/ 	.short	0x0000


	//----- nvinfo : EIATTR_MAXREG_COUNT
	.align		4
        /*003c*/ 	.byte	0x03, 0x1b
        /*003e*/ 	.short	0x00ff


	//----- nvinfo : EIATTR_EXIT_INSTR_OFFSETS
	.align		4
        /*0040*/ 	.byte	0x04, 0x1c
        /*0042*/ 	.short	(.L_17 - .L_16)


	//   ....[0]....
.L_16:
        /*0044*/ 	.word	0x00000200


	//----- nvinfo : EIATTR_REQNTID
	.align		4
.L_17:
        /*0048*/ 	.byte	0x04, 0x10
        /*004a*/ 	.short	(.L_19 - .L_18)
.L_18:
        /*004c*/ 	.word	0x00000080
        /*0050*/ 	.word	0x00000001
        /*0054*/ 	.word	0x00000001


	//----- nvinfo : EIATTR_CRS_STACK_SIZE
	.align		4
.L_19:
        /*0058*/ 	.byte	0x04, 0x1e
        /*005a*/ 	.short	(.L_21 - .L_20)
.L_20:
        /*005c*/ 	.word	0x00000000


	//----- nvinfo : EIATTR_CBANK_PARAM_SIZE
	.align		4
.L_21:
        /*0060*/ 	.byte	0x03, 0x19
        /*0062*/ 	.short	0x0014


	//----- nvinfo : EIATTR_PARAM_CBANK
	.align		4
        /*0064*/ 	.byte	0x04, 0x0a
        /*0066*/ 	.short	(.L_23 - .L_22)
	.align		4
.L_22:
        /*0068*/ 	.word	index@(.nv.constant0.triton_poi_fused_constant_pad_nd_1)
        /*006c*/ 	.short	0x0210
        /*006e*/ 	.short	0x0014


	//----- nvinfo : EIATTR_SW_WAR
	.align		4
.L_23:
        /*0070*/ 	.byte	0x04, 0x36
        /*0072*/ 	.short	(.L_25 - .L_24)
.L_24:
        /*0074*/ 	.word	0x00000008
.L_25:


//--------------------- .nv.callgraph             --------------------------
	.section	.nv.callgraph,"",@"SHT_CUDA_CALLGRAPH"
	.align	4
	.sectionentsize	8
	.align		4
        /*0000*/ 	.word	0x00000000
	.align		4
        /*0004*/ 	.word	0xffffffff
	.align		4
        /*0008*/ 	.word	0x00000000
	.align		4
        /*000c*/ 	.word	0xfffffffe
	.align		4
        /*0010*/ 	.word	0x00000000
	.align		4
        /*0014*/ 	.word	0xfffffffd
	.align		4
        /*0018*/ 	.word	0x00000000
	.align		4
        /*001c*/ 	.word	0xfffffffc


//--------------------- .text.triton_poi_fused_constant_pad_nd_1 --------------------------
	.section	.text.triton_poi_fused_constant_pad_nd_1,"ax",@progbits
	.align	128
        .global         triton_poi_fused_constant_pad_nd_1
        .type           triton_poi_fused_constant_pad_nd_1,@function
        .size           triton_poi_fused_constant_pad_nd_1,(.L_x_3 - triton_poi_fused_constant_pad_nd_1)
        .other          triton_poi_fused_constant_pad_nd_1,@"STO_CUDA_ENTRY STV_DEFAULT"
triton_poi_fused_constant_pad_nd_1:
.text.triton_poi_fused_constant_pad_nd_1:
[----:B------:R-:W0:Y:S02]  /*0000*/  LDC R1, c[0x0][0x28] ;  /* 0x00000a00ff017b82 */ /* 0x000e240000000800 */
[----:B------:R-:W1:Y:S01]  /*0010*/  S2R R0, SR_TID.X ;  /* 0x0000000000007919 */ /* 0x000e620000002100 */
[----:B------:R-:W2:Y:S01]  /*0020*/  LDC.64 R4, c[0x0][0x218] ;  /* 0x00008600ff047b82 */ /* 0x000ea20000000a00 */
[----:B------:R-:W-:Y:S01]  /*0030*/  ULDC.64 UR4, c[0x0][0x208] ;  /* 0x0000820000047ab9 */ /* 0x000fe20000000a00 */
[----:B------:R-:W-:Y:S01]  /*0040*/  BSSY B0, `(.L_x_0) ;  /* 0x0000019000007945 */ /* 0x000fe20003800000 */
[----:B------:R-:W3:Y:S01]  /*0050*/  S2R R7, SR_CTAID.X ;  /* 0x0000000000077919 */ /* 0x000ee20000002500 */
[----:B-1----:R-:W-:Y:S02]  /*0060*/  LOP3.LUT R0, R0, 0x7f, RZ, 0xc0, !PT ;  /* 0x0000007f00007812 */ /* 0x002fe400078ec0ff */
[----:B---3--:R-:W-:-:S03]  /*0070*/  SHF.R.S32.HI R2, RZ, 0x18, R7 ;  /* 0x00000018ff027819 */ /* 0x008fc60000011407 */
[----:B------:R-:W-:Y:S01]  /*0080*/  IMAD R7, R7, 0x80, R0 ;  /* 0x0000008007077824 */ /* 0x000fe200078e0200 */
[----:B------:R-:W-:-:S03]  /*0090*/  SGXT R0, R2, 0x1 ;  /* 0x000000010200781a */ /* 0x000fc60000000200 */
[----:B--2---:R-:W-:Y:S01]  /*00a0*/  IMAD.WIDE R4, R7, 0x4, R4 ;  /* 0x0000000407047825 */ /* 0x004fe200078e0204 */
[----:B------:R-:W1:Y:S01]  /*00b0*/  LDC.64 R2, c[0x0][0x210] ;  /* 0x00008400ff027b82 */ /* 0x000e620000000a00 */
[CC--:B------:R-:W-:Y:S02]  /*00c0*/  LEA.HI R6, R0.reuse, R7.reuse, RZ, 0x3 ;  /* 0x0000000700067211 */ /* 0x0c0fe400078f18ff */
[----:B------:R-:W-:Y:S02]  /*00d0*/  LEA.HI R0, R0, R7, RZ, 0x6 ;  /* 0x0000000700007211 */ /* 0x000fe400078f30ff */
[----:B------:R-:W-:Y:S02]  /*00e0*/  SHF.R.S32.HI R8, RZ, 0x3, R6 ;  /* 0x00000003ff087819 */ /* 0x000fe40000011406 */
[----:B------:R-:W-:Y:S02]  /*00f0*/  LOP3.LUT R6, R6, 0xfffffff8, RZ, 0xc0, !PT ;  /* 0xfffffff806067812 */ /* 0x000fe400078ec0ff */
[----:B------:R-:W-:-:S02]  /*0100*/  LEA.HI R9, R8, R8, RZ, 0x3 ;  /* 0x0000000808097211 */ /* 0x000fc400078f18ff */
[----:B------:R-:W-:Y:S02]  /*0110*/  SHF.R.S32.HI R0, RZ, 0x6, R0 ;  /* 0x00000006ff007819 */ /* 0x000fe40000011400 */
[----:B------:R-:W-:-:S05]  /*0120*/  LOP3.LUT R9, R9, 0xfffffff8, RZ, 0xc0, !PT ;  /* 0xfffffff809097812 */ /* 0x000fca00078ec0ff */
[----:B------:R-:W-:Y:S02]  /*0130*/  IMAD.IADD R8, R8, 0x1, -R9 ;  /* 0x0000000108087824 */ /* 0x000fe400078e0a09 */
[----:B------:R-:W-:-:S05]  /*0140*/  IMAD.IADD R9, R7, 0x1, -R6 ;  /* 0x0000000107097824 */ /* 0x000fca00078e0a06 */
[----:B------:R-:W-:Y:S01]  /*0150*/  VIMNMX R6, R9, R8, !PT ;  /* 0x0000000809067248 */ /* 0x000fe20007fe0100 */
[----:B------:R-:W-:Y:S02]  /*0160*/  IMAD R9, R0, 0x10, R9 ;  /* 0x0000001000097824 */ /* 0x000fe400078e0209 */
[----:B------:R-:W-:Y:S01]  /*0170*/  IMAD.MOV.U32 R0, RZ, RZ, RZ ;  /* 0x000000ffff007224 */ /* 0x000fe200078e00ff */
[----:B------:R-:W-:Y:S01]  /*0180*/  ISETP.GE.AND P0, PT, R6, 0x4, PT ;  /* 0x000000040600780c */ /* 0x000fe20003f06270 */
[----:B------:R-:W-:-:S04]  /*0190*/  IMAD R9, R8, 0x4, R9 ;  /* 0x0000000408097824 */ /* 0x000fc800078e0209 */
[----:B-1----:R-:W-:-:S08]  /*01a0*/  IMAD.WIDE R2, R9, 0x4, R2 ;  /* 0x0000000409027825 */ /* 0x002fd000078e0202 */
[----:B------:R-:W-:Y:S05]  /*01b0*/  @P0 BRA `(.L_x_1) ;  /* 0x0000000000040947 */ /* 0x000fea0003800000 */
[----:B------:R1:W5:Y:S02]  /*01c0*/  LDG.E R0, desc[UR4][R2.64] ;  /* 0x0000000402007981 */ /* 0x000364000c1e1900 */
.L_x_1:
[----:B------:R-:W-:Y:S05]  /*01d0*/  BSYNC B0 ;  /* 0x0000000000007941 */ /* 0x000fea0003800000 */
.L_x_0:
[----:B-1---5:R-:W-:-:S05]  /*01e0*/  SEL R3, R0, RZ, !P0 ;  /* 0x000000ff00037207 */ /* 0x022fca0004000000 */
[----:B------:R-:W-:Y:S01]  /*01f0*/  STG.E desc[UR4][R4.64], R3 ;  /* 0x0000000304007986 */ /* 0x000fe2000c101904 */
[----:B------:R-:W-:Y:S05]  /*0200*/  EXIT ;  /* 0x000000000000794d */ /* 0x000fea0003800000 */
.L_x_2:
[----:B------:R-:W-:-:S00]  /*0210*/  BRA `(.L_x_2) ;  /* 0xfffffffc00fc7947 */ /* 0x000fc0000383ffff */
[----:B------:R-:W-:-:S00]  /*0220*/  NOP ;  /* 0x0000000000007918 */ /* 0x000fc00000000000 */
        /* <DEDUP_REMOVED lines=13> */
.L_x_3:


//--------------------- .nv.constant0.triton_poi_fused_constant_pad_nd_1 --------------------------
	.section	.nv.constant0.triton_poi_fused_constant_pad_nd_1,"a",@progbits
	.sectionflags	@""
	.align	4
.nv.constant0.triton_poi_fused_constant_pad_nd_1:
	.zero		548
